//
// Generated by NVIDIA NVVM Compiler
//
// Compiler Build ID: CL-36424714
// Cuda compilation tools, release 13.0, V13.0.88
// Based on NVVM 20.0.0
//

.version 9.0
.target sm_100
.address_size 64

	// .globl	_Z3sumPf
.extern .func  (.param .b32 func_retval0) vprintf
(
	.param .b64 vprintf_param_0,
	.param .b64 vprintf_param_1
)
;
.global .align 1 .b8 $str[40] = {103, 108, 111, 98, 97, 108, 95, 116, 105, 100, 58, 37, 100, 32, 98, 108, 111, 99, 107, 95, 105, 100, 58, 37, 100, 32, 108, 111, 99, 97, 108, 95, 116, 105, 100, 58, 37, 100, 10};

.visible .entry _Z3sumPf(
	.param .u64 .ptr .align 1 _Z3sumPf_param_0
)
{
	.local .align 8 .b8 	__local_depot0[16];
	.reg .b64 	%SP;
	.reg .b64 	%SPL;
	.reg .b32 	%r<7>;
	.reg .b32 	%f<3>;
	.reg .b64 	%rd<9>;

	mov.u64 	%SPL, __local_depot0;
	cvta.local.u64 	%SP, %SPL;
	ld.param.u64 	%rd1, [_Z3sumPf_param_0];
	cvta.to.global.u64 	%rd2, %rd1;
	add.u64 	%rd3, %SP, 0;
	add.u64 	%rd4, %SPL, 0;
	mov.u32 	%r1, %ctaid.x;
	mov.u32 	%r2, %ntid.x;
	mov.u32 	%r3, %tid.x;
	mad.lo.s32 	%r4, %r1, %r2, %r3;
	st.local.v2.u32 	[%rd4], {%r4, %r1};
	st.local.u32 	[%rd4+8], %r3;
	mov.u64 	%rd5, $str;
	cvta.global.u64 	%rd6, %rd5;
	{ // callseq 0, 0
	.param .b64 param0;
	st.param.b64 	[param0], %rd6;
	.param .b64 param1;
	st.param.b64 	[param1], %rd3;
	.param .b32 retval0;
	call.uni (retval0), 
	vprintf, 
	(
	param0, 
	param1
	);
	ld.param.b32 	%r5, [retval0];
	} // callseq 0
	mul.wide.s32 	%rd7, %r4, 4;
	add.s64 	%rd8, %rd2, %rd7;
	ld.global.f32 	%f1, [%rd8];
	add.f32 	%f2, %f1, 0f3F800000;
	st.global.f32 	[%rd8], %f2;
	ret;

}


// ===== COMPILED SASS (sm_100) =====

	.target	sm_100

	.elftype	@"ET_EXEC"


//--------------------- .note.nv.tkinfo           --------------------------
	.section	.note.nv.tkinfo,"",@"SHT_NOTE"
	.sectionflags	@"SHF_NOTE_NV_TKINFO"
	.tkinfo
        /*0018*/ 	.word	0x00000002
        /*0030*/ 	.string	""
        /*0030*/ 	.string	"ptxas"
        /*0030*/ 	.string	"Cuda compilation tools, release 13.0, V13.0.88"
        /*0030*/ 	.string	"Build cuda_13.0.r13.0/compiler.36424714_0"
        /*0030*/ 	.string	"-arch sm_100 -m 64 "



//--------------------- .note.nv.cuinfo           --------------------------
	.section	.note.nv.cuinfo,"",@"SHT_NOTE"
	.sectionflags	@"SHF_NOTE_NV_CUINFO"
        /*0018*/ 	.short	0x0002
        /*001a*/ 	.short	0x0064
        /*001c*/ 	.short	0x0082
	.zero		2


//--------------------- .nv.info                  --------------------------
	.section	.nv.info,"",@"SHT_CUDA_INFO"
	.align	4


	//----- nvinfo : EIATTR_REGCOUNT
	.align		4
        /*0000*/ 	.byte	0x04, 0x2f
        /*0002*/ 	.short	(.L_2 - .L_1)
	.align		4
.L_1:
        /*0004*/ 	.word	index@(_Z3sumPf)
        /*0008*/ 	.word	0x00000018


	//----- nvinfo : EIATTR_FRAME_SIZE
	.align		4
.L_2:
        /*000c*/ 	.byte	0x04, 0x11
        /*000e*/ 	.short	(.L_4 - .L_3)
	.align		4
.L_3:
        /*0010*/ 	.word	index@(_Z3sumPf)
        /*0014*/ 	.word	0x00000010


	//----- nvinfo : EIATTR_MIN_STACK_SIZE
	.align		4
.L_4:
        /*0018*/ 	.byte	0x04, 0x12
        /*001a*/ 	.short	(.L_6 - .L_5)
	.align		4
.L_5:
        /*001c*/ 	.word	index@(_Z3sumPf)
        /*0020*/ 	.word	0x00000010
.L_6:


//--------------------- .nv.compat                --------------------------
	.section	.nv.compat,"",@"SHT_CUDA_COMPAT_INFO"
	.align	4
        /*0000*/ 	.byte	0x02, 0x09, 0x00, 0x00, 0x02, 0x02, 0x01, 0x00, 0x02, 0x05, 0x05, 0x00, 0x03, 0x07, 0x01, 0x01
        /*0010*/ 	.byte	0x02, 0x03, 0x00, 0x00, 0x02, 0x06, 0x01, 0x00, 0x04, 0x0b, 0x08, 0x00, 0x09, 0x00, 0x00, 0x00
        /*0020*/ 	.byte	0x00, 0x00, 0x00, 0x00


//--------------------- .nv.info._Z3sumPf         --------------------------
	.section	.nv.info._Z3sumPf,"",@"SHT_CUDA_INFO"
	.sectionflags	@""
	.align	4


	//----- nvinfo : EIATTR_CUDA_API_VERSION
	.align		4
        /*0000*/ 	.byte	0x04, 0x37
        /*0002*/ 	.short	(.L_8 - .L_7)
.L_7:
        /*0004*/ 	.word	0x00000082


	//----- nvinfo : EIATTR_KPARAM_INFO
	.align		4
.L_8:
        /*0008*/ 	.byte	0x04, 0x17
        /*000a*/ 	.short	(.L_10 - .L_9)
.L_9:
        /*000c*/ 	.word	0x00000000
        /*0010*/ 	.short	0x0000
        /*0012*/ 	.short	0x0000
        /*0014*/ 	.byte	0x00, 0xf5, 0x21, 0x00


	//----- nvinfo : EIATTR_SPARSE_MMA_MASK
	.align		4
.L_10:
        /*0018*/ 	.byte	0x03, 0x50
        /*001a*/ 	.short	0x0000


	//----- nvinfo : EIATTR_MAXREG_COUNT
	.align		4
        /*001c*/ 	.byte	0x03, 0x1b
        /*001e*/ 	.short	0x00ff


	//----- nvinfo : EIATTR_EXTERNS
	.align		4
        /*0020*/ 	.byte	0x04, 0x0f
        /*0022*/ 	.short	(.L_12 - .L_11)


	//   ....[0]....
	.align		4
.L_11:
        /*0024*/ 	.word	index@(vprintf)


	//----- nvinfo : EIATTR_MERCURY_ISA_VERSION
	.align		4
.L_12:
        /*0028*/ 	.byte	0x03, 0x5f
        /*002a*/ 	.short	0x0101


	//----- nvinfo : EIATTR_VRC_CTA_INIT_COUNT
	.align		4
        /*002c*/ 	.byte	0x02, 0x4a
	.zero		1
	.zero		1


	//----- nvinfo : EIATTR_SYSCALL_OFFSETS
	.align		4
        /*0030*/ 	.byte	0x04, 0x46
        /*0032*/ 	.short	(.L_14 - .L_13)


	//   ....[0]....
.L_13:
        /*0034*/ 	.word	0x00000130


	//----- nvinfo : EIATTR_EXIT_INSTR_OFFSETS
	.align		4
.L_14:
        /*0038*/ 	.byte	0x04, 0x1c
        /*003a*/ 	.short	(.L_16 - .L_15)


	//   ....[0]....
.L_15:
        /*003c*/ 	.word	0x00000190


	//----- nvinfo : EIATTR_CBANK_PARAM_SIZE
	.align		4
.L_16:
        /*0040*/ 	.byte	0x03, 0x19
        /*0042*/ 	.short	0x0008


	//----- nvinfo : EIATTR_PARAM_CBANK
	.align		4
        /*0044*/ 	.byte	0x04, 0x0a
        /*0046*/ 	.short	(.L_18 - .L_17)
	.align		4
.L_17:
        /*0048*/ 	.word	index@(.nv.constant0._Z3sumPf)
        /*004c*/ 	.short	0x0380
        /*004e*/ 	.short	0x0008


	//----- nvinfo : EIATTR_SW_WAR
	.align		4
.L_18:
        /*0050*/ 	.byte	0x04, 0x36
        /*0052*/ 	.short	(.L_20 - .L_19)
.L_19:
        /*0054*/ 	.word	0x00000008
.L_20:


//--------------------- .nv.callgraph             --------------------------
	.section	.nv.callgraph,"",@"SHT_CUDA_CALLGRAPH"
	.align	4
	.sectionentsize	8
	.align		4
        /*0000*/ 	.word	0x00000000
	.align		4
        /*0004*/ 	.word	0xffffffff
	.align		4
        /*0008*/ 	.word	index@(_Z3sumPf)
	.align		4
        /*000c*/ 	.word	index@(vprintf)
	.align		4
        /*0010*/ 	.word	0x00000000
	.align		4
        /*0014*/ 	.word	0xfffffffe
	.align		4
        /*0018*/ 	.word	0x00000000
	.align		4
        /*001c*/ 	.word	0xfffffffd
	.align		4
        /*0020*/ 	.word	0x00000000
	.align		4
        /*0024*/ 	.word	0xfffffffc


//--------------------- .nv.constant4             --------------------------
	.section	.nv.constant4,"a",@progbits
	.align	8
	.align		8
.nv.constant4:
        /*0000*/ 	.dword	vprintf
	.align		8
        /*0008*/ 	.dword	$str


//--------------------- .text._Z3sumPf            --------------------------
	.section	.text._Z3sumPf,"ax",@progbits
	.align	128
        .global         _Z3sumPf
        .type           _Z3sumPf,@function
        .size           _Z3sumPf,(.L_x_2 - _Z3sumPf)
        .other          _Z3sumPf,@"STO_CUDA_ENTRY STV_DEFAULT"
_Z3sumPf:
.text._Z3sumPf:
[----:B------:R-:W0:Y:S01]  /*0000*/  LDC R1, c[0x0][0x37c] ;  /* 0x0000df00ff017b82 */ /* 0x000e220000000800 */
[----:B------:R-:W1:Y:S01]  /*0010*/  S2R R10, SR_TID.X ;  /* 0x00000000000a7919 */ /* 0x000e620000002100 */
[----:B------:R-:W2:Y:S01]  /*0020*/  LDCU UR5, c[0x0][0x2fc] ;  /* 0x00005f80ff0577ac */ /* 0x000ea20008000800 */
[----:B0-----:R-:W-:Y:S01]  /*0030*/  VIADD R1, R1, 0xfffffff0 ;  /* 0xfffffff001017836 */ /* 0x001fe20000000000 */
[----:B------:R-:W-:Y:S01]  /*0040*/  MOV R0, 0x0 ;  /* 0x0000000000007802 */ /* 0x000fe20000000f00 */
[----:B------:R-:W0:Y:S01]  /*0050*/  S2R R3, SR_CTAID.X ;  /* 0x0000000000037919 */ /* 0x000e220000002500 */
[----:B------:R-:W0:Y:S02]  /*0060*/  LDCU UR6, c[0x0][0x360] ;  /* 0x00006c00ff0677ac */ /* 0x000e240008000800 */
[----:B------:R3:W4:Y:S01]  /*0070*/  LDC.64 R8, c[0x4][R0] ;  /* 0x0100000000087b82 */ /* 0x0007220000000a00 */
[----:B------:R-:W5:Y:S01]  /*0080*/  LDCU UR4, c[0x0][0x2f8] ;  /* 0x00005f00ff0477ac */ /* 0x000f620008000800 */
[----:B------:R-:W0:Y:S01]  /*0090*/  LDCU.64 UR36, c[0x0][0x358] ;  /* 0x00006b00ff2477ac */ /* 0x000e220008000a00 */
[----:B-----5:R-:W-:-:S04]  /*00a0*/  IADD3 R6, P0, PT, R1, UR4, RZ ;  /* 0x0000000401067c10 */ /* 0x020fc8000ff1e0ff */
[----:B--2---:R-:W-:Y:S01]  /*00b0*/  IADD3.X R7, PT, PT, RZ, UR5, RZ, P0, !PT ;  /* 0x00000005ff077c10 */ /* 0x004fe200087fe4ff */
[----:B-1----:R3:W-:Y:S01]  /*00c0*/  STL [R1+0x8], R10 ;  /* 0x0000080a01007387 */ /* 0x0027e20000100800 */
[----:B0-----:R-:W-:Y:S01]  /*00d0*/  IMAD R2, R3, UR6, R10 ;  /* 0x0000000603027c24 */ /* 0x001fe2000f8e020a */
[----:B------:R-:W0:Y:S04]  /*00e0*/  LDCU.64 UR6, c[0x4][0x8] ;  /* 0x01000100ff0677ac */ /* 0x000e280008000a00 */
[----:B------:R3:W-:Y:S01]  /*00f0*/  STL.64 [R1], R2 ;  /* 0x0000000201007387 */ /* 0x0007e20000100a00 */
[----:B0-----:R-:W-:Y:S01]  /*0100*/  IMAD.U32 R4, RZ, RZ, UR6 ;  /* 0x00000006ff047e24 */ /* 0x001fe2000f8e00ff */
[----:B---34-:R-:W-:-:S07]  /*0110*/  MOV R5, UR7 ;  /* 0x0000000700057c02 */ /* 0x018fce0008000f00 */
[----:B------:R-:W-:-:S07]  /*0120*/  LEPC R20, `(.L_x_0) ;  /* 0x000000001014794e */ /* 0x000fce0000000000 */
[----:B------:R-:W-:Y:S05]  /*0130*/  CALL.ABS.NOINC R8 ;  /* 0x0000000008007343 */ /* 0x000fea0003c00000 */
.L_x_0:
[----:B------:R-:W0:Y:S02]  /*0140*/  LDC.64 R4, c[0x0][0x380] ;  /* 0x0000e000ff047b82 */ /* 0x000e240000000a00 */
[----:B0-----:R-:W-:-:S05]  /*0150*/  IMAD.WIDE R2, R2, 0x4, R4 ;  /* 0x0000000402027825 */ /* 0x001fca00078e0204 */
[----:B------:R-:W2:Y:S02]  /*0160*/  LDG.E R0, desc[UR36][R2.64] ;  /* 0x0000002402007981 */ /* 0x000ea4000c1e1900 */
[----:B--2---:R-:W-:-:S05]  /*0170*/  FADD R5, R0, 1 ;  /* 0x3f80000000057421 */ /* 0x004fca0000000000 */
[----:B------:R-:W-:Y:S01]  /*0180*/  STG.E desc[UR36][R2.64], R5 ;  /* 0x0000000502007986 */ /* 0x000fe2000c101924 */
[----:B------:R-:W-:Y:S05]  /*0190*/  EXIT ;  /* 0x000000000000794d */ /* 0x000fea0003800000 */
.L_x_1:
[----:B------:R-:W-:-:S00]  /*01a0*/  BRA `(.L_x_1) ;  /* 0xfffffffc00fc7947 */ /* 0x000fc0000383ffff */
[----:B------:R-:W-:-:S00]  /*01b0*/  NOP ;  /* 0x0000000000007918 */ /* 0x000fc00000000000 */
        /* <DEDUP_REMOVED lines=12> */
.L_x_2:


//--------------------- .nv.global.init           --------------------------
	.section	.nv.global.init,"aw",@progbits
.nv.global.init:
	.type		$str,@object
	.size		$str,(.L_0 - $str)
$str:
        /*0000*/ 	.byte	0x67, 0x6c, 0x6f, 0x62, 0x61, 0x6c, 0x5f, 0x74, 0x69, 0x64, 0x3a, 0x25, 0x64, 0x20, 0x62, 0x6c
        /*0010*/ 	.byte	0x6f, 0x63, 0x6b, 0x5f, 0x69, 0x64, 0x3a, 0x25, 0x64, 0x20, 0x6c, 0x6f, 0x63, 0x61, 0x6c, 0x5f
        /*0020*/ 	.byte	0x74, 0x69, 0x64, 0x3a, 0x25, 0x64, 0x0a, 0x00
.L_0:


//--------------------- .nv.shared.reserved.0     --------------------------
	.section	.nv.shared.reserved.0,"aw",@nobits
	.weak		__nv_reservedSMEM_offset_0_alias
	.size		__nv_reservedSMEM_offset_0_alias, 0, 64
	.other		__nv_reservedSMEM_offset_0_alias,@"STO_CUDA_RESERVED_SHARED STV_DEFAULT"
__nv_reservedSMEM_offset_0_alias:
	.zero		0
	.zero		64


//--------------------- .nv.constant0._Z3sumPf    --------------------------
	.section	.nv.constant0._Z3sumPf,"a",@progbits
	.sectionflags	@""
	.align	4
.nv.constant0._Z3sumPf:
	.zero		904


//--------------------- SYMBOLS --------------------------

	.type		.nv.reservedSmem.offset0,@object
	.size		.nv.reservedSmem.offset0,0x4
	.type		vprintf,@function
